	.headerflags	@"EF_CUDA_TEXMODE_UNIFIED EF_CUDA_64BIT_ADDRESS EF_CUDA_ACCELERATORS EF_CUDA_SM90 EF_CUDA_VIRTUAL_SM(EF_CUDA_SM90)"
	.elftype	@"ET_EXEC"


//--------------------- .nv.info                  --------------------------
	.section	.nv.info,"",@"SHT_CUDA_INFO"
	.align	4


	//----- nvinfo : EIATTR_REGCOUNT
	.align		4
        /*0000*/ 	.byte	0x04, 0x2f
        /*0002*/ 	.short	(.L_1 - .L_0)
	.align		4
.L_0:
        /*0004*/ 	.word	index@(triton_poi_fused_addmm_2)
        /*0008*/ 	.word	0x0000000c


	//----- nvinfo : EIATTR_MIN_STACK_SIZE
	.align		4
.L_1:
        /*000c*/ 	.byte	0x04, 0x12
        /*000e*/ 	.short	(.L_3 - .L_2)
	.align		4
.L_2:
        /*0010*/ 	.word	index@(triton_poi_fused_addmm_2)
        /*0014*/ 	.word	0x00000000


	//----- nvinfo : EIATTR_FRAME_SIZE
	.align		4
.L_3:
        /*0018*/ 	.byte	0x04, 0x11
        /*001a*/ 	.short	(.L_5 - .L_4)
	.align		4
.L_4:
        /*001c*/ 	.word	index@(triton_poi_fused_addmm_2)
        /*0020*/ 	.word	0x00000000


	//----- nvinfo : EIATTR_MIN_STACK_SIZE
	.align		4
.L_5:
        /*0024*/ 	.byte	0x04, 0x12
        /*0026*/ 	.short	(.L_7 - .L_6)
	.align		4
.L_6:
        /*0028*/ 	.word	index@(triton_poi_fused_addmm_2)
        /*002c*/ 	.word	0x00000000
.L_7:


//--------------------- .nv.info.triton_poi_fused_addmm_2 --------------------------
	.section	.nv.info.triton_poi_fused_addmm_2,"",@"SHT_CUDA_INFO"
	.sectionflags	@""
	.align	4


	//----- nvinfo : EIATTR_CUDA_API_VERSION
	.align		4
        /*0000*/ 	.byte	0x04, 0x37
        /*0002*/ 	.short	(.L_9 - .L_8)
.L_8:
        /*0004*/ 	.word	0x0000007c


	//----- nvinfo : EIATTR_KPARAM_INFO
	.align		4
.L_9:
        /*0008*/ 	.byte	0x04, 0x17
        /*000a*/ 	.short	(.L_11 - .L_10)
.L_10:
        /*000c*/ 	.word	0x00000000
        /*0010*/ 	.short	0x0002
        /*0012*/ 	.short	0x0010
        /*0014*/ 	.byte	0x00, 0xf0, 0x11, 0x00


	//----- nvinfo : EIATTR_KPARAM_INFO
	.align		4
.L_11:
        /*0018*/ 	.byte	0x04, 0x17
        /*001a*/ 	.short	(.L_13 - .L_12)
.L_12:
        /*001c*/ 	.word	0x00000000
        /*0020*/ 	.short	0x0001
        /*0022*/ 	.short	0x0008
        /*0024*/ 	.byte	0x00, 0xf4, 0x21, 0x00


	//----- nvinfo : EIATTR_KPARAM_INFO
	.align		4
.L_13:
        /*0028*/ 	.byte	0x04, 0x17
        /*002a*/ 	.short	(.L_15 - .L_14)
.L_14:
        /*002c*/ 	.word	0x00000000
        /*0030*/ 	.short	0x0000
        /*0032*/ 	.short	0x0000
        /*0034*/ 	.byte	0x00, 0xf4, 0x21, 0x00


	//----- nvinfo : EIATTR_SPARSE_MMA_MASK
	.align		4
.L_15:
        /*0038*/ 	.byte	0x03, 0x50
        /*003a*/ 	.short	0x0000


	//----- nvinfo : EIATTR_MAXREG_COUNT
	.align		4
        /*003c*/ 	.byte	0x03, 0x1b
        /*003e*/ 	.short	0x00ff


	//----- nvinfo : EIATTR_EXIT_INSTR_OFFSETS
	.align		4
        /*0040*/ 	.byte	0x04, 0x1c
        /*0042*/ 	.short	(.L_17 - .L_16)


	//   ....[0]....
.L_16:
        /*0044*/ 	.word	0x00000190


	//   ....[1]....
        /*0048*/ 	.word	0x000001b0


	//----- nvinfo : EIATTR_REQNTID
	.align		4
.L_17:
        /*004c*/ 	.byte	0x04, 0x10
        /*004e*/ 	.short	(.L_19 - .L_18)
.L_18:
        /*0050*/ 	.word	0x00000080
        /*0054*/ 	.word	0x00000001
        /*0058*/ 	.word	0x00000001


	//----- nvinfo : EIATTR_CRS_STACK_SIZE
	.align		4
.L_19:
        /*005c*/ 	.byte	0x04, 0x1e
        /*005e*/ 	.short	(.L_21 - .L_20)
.L_20:
        /*0060*/ 	.word	0x00000000


	//----- nvinfo : EIATTR_CBANK_PARAM_SIZE
	.align		4
.L_21:
        /*0064*/ 	.byte	0x03, 0x19
        /*0066*/ 	.short	0x0014


	//----- nvinfo : EIATTR_PARAM_CBANK
	.align		4
        /*0068*/ 	.byte	0x04, 0x0a
        /*006a*/ 	.short	(.L_23 - .L_22)
	.align		4
.L_22:
        /*006c*/ 	.word	index@(.nv.constant0.triton_poi_fused_addmm_2)
        /*0070*/ 	.short	0x0210
        /*0072*/ 	.short	0x0014


	//----- nvinfo : EIATTR_SW_WAR
	.align		4
.L_23:
        /*0074*/ 	.byte	0x04, 0x36
        /*0076*/ 	.short	(.L_25 - .L_24)
.L_24:
        /*0078*/ 	.word	0x00000008
.L_25:


//--------------------- .nv.callgraph             --------------------------
	.section	.nv.callgraph,"",@"SHT_CUDA_CALLGRAPH"
	.align	4
	.sectionentsize	8
	.align		4
        /*0000*/ 	.word	0x00000000
	.align		4
        /*0004*/ 	.word	0xffffffff
	.align		4
        /*0008*/ 	.word	0x00000000
	.align		4
        /*000c*/ 	.word	0xfffffffe
	.align		4
        /*0010*/ 	.word	0x00000000
	.align		4
        /*0014*/ 	.word	0xfffffffd
	.align		4
        /*0018*/ 	.word	0x00000000
	.align		4
        /*001c*/ 	.word	0xfffffffc


//--------------------- .text.triton_poi_fused_addmm_2 --------------------------
	.section	.text.triton_poi_fused_addmm_2,"ax",@progbits
	.align	128
        .global         triton_poi_fused_addmm_2
        .type           triton_poi_fused_addmm_2,@function
        .size           triton_poi_fused_addmm_2,(.L_x_3 - triton_poi_fused_addmm_2)
        .other          triton_poi_fused_addmm_2,@"STO_CUDA_ENTRY STV_DEFAULT"
triton_poi_fused_addmm_2:
.text.triton_poi_fused_addmm_2:
[----:B------:R-:W0:Y:S02]  /*0000*/  LDC R1, c[0x0][0x28] ;  /* 0x00000a00ff017b82 */ /* 0x000e240000000800 */
[----:B------:R-:W1:Y:S01]  /*0010*/  S2R R0, SR_TID.X ;  /* 0x0000000000007919 */ /* 0x000e620000002100 */
[----:B------:R-:W2:Y:S01]  /*0020*/  LDC.64 R2, c[0x0][0x210] ;  /* 0x00008400ff027b82 */ /* 0x000ea20000000a00 */
[----:B------:R-:W-:Y:S01]  /*0030*/  ULDC.64 UR4, c[0x0][0x208] ;  /* 0x0000820000047ab9 */ /* 0x000fe20000000a00 */
[----:B------:R-:W-:Y:S01]  /*0040*/  BSSY B0, `(.L_x_0) ;  /* 0x0000013000007945 */ /* 0x000fe20003800000 */
[----:B------:R-:W3:Y:S05]  /*0050*/  S2R R7, SR_CTAID.X ;  /* 0x0000000000077919 */ /* 0x000eea0000002500 */
[----:B------:R-:W4:Y:S01]  /*0060*/  LDC.64 R4, c[0x0][0x218] ;  /* 0x00008600ff047b82 */ /* 0x000f220000000a00 */
[----:B-1----:R-:W-:-:S05]  /*0070*/  LOP3.LUT R0, R0, 0x7f, RZ, 0xc0, !PT ;  /* 0x0000007f00007812 */ /* 0x002fca00078ec0ff */
[----:B---3--:R-:W-:-:S04]  /*0080*/  IMAD R7, R7, 0x80, R0 ;  /* 0x0000008007077824 */ /* 0x008fc800078e0200 */
[C---:B----4-:R-:W-:Y:S01]  /*0090*/  IMAD.WIDE R4, R7.reuse, 0x4, R4 ;  /* 0x0000000407047825 */ /* 0x050fe200078e0204 */
[----:B------:R-:W-:Y:S02]  /*00a0*/  SHF.R.S32.HI R0, RZ, 0x1f, R7 ;  /* 0x0000001fff007819 */ /* 0x000fe40000011407 */
[----:B------:R-:W-:Y:S02]  /*00b0*/  ISETP.GE.AND P1, PT, R7, 0x80, PT ;  /* 0x000000800700780c */ /* 0x000fe40003f26270 */
[----:B------:R-:W-:-:S04]  /*00c0*/  LEA.HI R0, R0, R7, RZ, 0x5 ;  /* 0x0000000700007211 */ /* 0x000fc800078f28ff */
[----:B------:R-:W-:Y:S02]  /*00d0*/  LOP3.LUT R6, R0, 0xffffffe0, RZ, 0xc0, !PT ;  /* 0xffffffe000067812 */ /* 0x000fe400078ec0ff */
[----:B------:R-:W-:-:S03]  /*00e0*/  SHF.R.S32.HI R0, RZ, 0x5, R0 ;  /* 0x00000005ff007819 */ /* 0x000fc60000011400 */
[----:B------:R-:W-:-:S05]  /*00f0*/  IMAD.IADD R9, R7, 0x1, -R6 ;  /* 0x0000000107097824 */ /* 0x000fca00078e0a06 */
[----:B------:R-:W-:Y:S01]  /*0100*/  ISETP.GE.AND P0, PT, R9, 0x1e, PT ;  /* 0x0000001e0900780c */ /* 0x000fe20003f06270 */
[----:B------:R-:W-:Y:S02]  /*0110*/  IMAD R9, R0, 0x1e, R9 ;  /* 0x0000001e00097824 */ /* 0x000fe400078e0209 */
[----:B------:R-:W-:Y:S01]  /*0120*/  IMAD.MOV.U32 R0, RZ, RZ, RZ ;  /* 0x000000ffff007224 */ /* 0x000fe200078e00ff */
[----:B------:R-:W-:Y:S01]  /*0130*/  ISETP.LT.AND P0, PT, R7, 0x80, !P0 ;  /* 0x000000800700780c */ /* 0x000fe20004701270 */
[----:B--2---:R-:W-:-:S12]  /*0140*/  IMAD.WIDE R2, R9, 0x4, R2 ;  /* 0x0000000409027825 */ /* 0x004fd800078e0202 */
[----:B------:R-:W-:Y:S05]  /*0150*/  @!P0 BRA `(.L_x_1) ;  /* 0x0000000000048947 */ /* 0x000fea0003800000 */
[----:B------:R1:W5:Y:S02]  /*0160*/  LDG.E R0, desc[UR4][R2.64] ;  /* 0x0000000402007981 */ /* 0x000364000c1e1900 */
.L_x_1:
[----:B------:R-:W-:Y:S05]  /*0170*/  BSYNC B0 ;  /* 0x0000000000007941 */ /* 0x000fea0003800000 */
.L_x_0:
[----:B-1---5:R-:W-:Y:S01]  /*0180*/  SEL R3, R0, RZ, P0 ;  /* 0x000000ff00037207 */ /* 0x022fe20000000000 */
[----:B------:R-:W-:Y:S06]  /*0190*/  @P1 EXIT ;  /* 0x000000000000194d */ /* 0x000fec0003800000 */
[----:B------:R-:W-:Y:S01]  /*01a0*/  STG.E desc[UR4][R4.64], R3 ;  /* 0x0000000304007986 */ /* 0x000fe2000c101904 */
[----:B------:R-:W-:Y:S05]  /*01b0*/  EXIT ;  /* 0x000000000000794d */ /* 0x000fea0003800000 */
.L_x_2:
[----:B------:R-:W-:-:S00]  /*01c0*/  BRA `(.L_x_2) ;  /* 0xfffffffc00fc7947 */ /* 0x000fc0000383ffff */
[----:B------:R-:W-:-:S00]  /*01d0*/  NOP ;  /* 0x0000000000007918 */ /* 0x000fc00000000000 */
        /* <DEDUP_REMOVED lines=10> */
.L_x_3:


//--------------------- .nv.constant0.triton_poi_fused_addmm_2 --------------------------
	.section	.nv.constant0.triton_poi_fused_addmm_2,"a",@progbits
	.sectionflags	@""
	.align	4
.nv.constant0.triton_poi_fused_addmm_2:
	.zero		548
